	.headerflags	@"EF_CUDA_TEXMODE_UNIFIED EF_CUDA_64BIT_ADDRESS EF_CUDA_ACCELERATORS EF_CUDA_SM90 EF_CUDA_VIRTUAL_SM(EF_CUDA_SM90)"
	.elftype	@"ET_EXEC"


//--------------------- .nv.info                  --------------------------
	.section	.nv.info,"",@"SHT_CUDA_INFO"
	.align	4


	//----- nvinfo : EIATTR_REGCOUNT
	.align		4
        /*0000*/ 	.byte	0x04, 0x2f
        /*0002*/ 	.short	(.L_3 - .L_2)
	.align		4
.L_2:
        /*0004*/ 	.word	index@(triton_poi_fused__native_batch_norm_legit_no_training_add_56)
        /*0008*/ 	.word	0x00000016


	//----- nvinfo : EIATTR_MIN_STACK_SIZE
	.align		4
.L_3:
        /*000c*/ 	.byte	0x04, 0x12
        /*000e*/ 	.short	(.L_5 - .L_4)
	.align		4
.L_4:
        /*0010*/ 	.word	index@(triton_poi_fused__native_batch_norm_legit_no_training_add_56)
        /*0014*/ 	.word	0x00000000


	//----- nvinfo : EIATTR_FRAME_SIZE
	.align		4
.L_5:
        /*0018*/ 	.byte	0x04, 0x11
        /*001a*/ 	.short	(.L_7 - .L_6)
	.align		4
.L_6:
        /*001c*/ 	.word	index@(triton_poi_fused__native_batch_norm_legit_no_training_add_56)
        /*0020*/ 	.word	0x00000000


	//----- nvinfo : EIATTR_MIN_STACK_SIZE
	.align		4
.L_7:
        /*0024*/ 	.byte	0x04, 0x12
        /*0026*/ 	.short	(.L_9 - .L_8)
	.align		4
.L_8:
        /*0028*/ 	.word	index@(triton_poi_fused__native_batch_norm_legit_no_training_add_56)
        /*002c*/ 	.word	0x00000000
.L_9:


//--------------------- .nv.info.triton_poi_fused__native_batch_norm_legit_no_training_add_56 --------------------------
	.section	.nv.info.triton_poi_fused__native_batch_norm_legit_no_training_add_56,"",@"SHT_CUDA_INFO"
	.sectionflags	@""
	.align	4


	//----- nvinfo : EIATTR_CUDA_API_VERSION
	.align		4
        /*0000*/ 	.byte	0x04, 0x37
        /*0002*/ 	.short	(.L_11 - .L_10)
.L_10:
        /*0004*/ 	.word	0x0000007c


	//----- nvinfo : EIATTR_KPARAM_INFO
	.align		4
.L_11:
        /*0008*/ 	.byte	0x04, 0x17
        /*000a*/ 	.short	(.L_13 - .L_12)
.L_12:
        /*000c*/ 	.word	0x00000000
        /*0010*/ 	.short	0x0007
        /*0012*/ 	.short	0x0038
        /*0014*/ 	.byte	0x00, 0xf0, 0x11, 0x00


	//----- nvinfo : EIATTR_KPARAM_INFO
	.align		4
.L_13:
        /*0018*/ 	.byte	0x04, 0x17
        /*001a*/ 	.short	(.L_15 - .L_14)
.L_14:
        /*001c*/ 	.word	0x00000000
        /*0020*/ 	.short	0x0006
        /*0022*/ 	.short	0x0030
        /*0024*/ 	.byte	0x00, 0xf4, 0x21, 0x00


	//----- nvinfo : EIATTR_KPARAM_INFO
	.align		4
.L_15:
        /*0028*/ 	.byte	0x04, 0x17
        /*002a*/ 	.short	(.L_17 - .L_16)
.L_16:
        /*002c*/ 	.word	0x00000000
        /*0030*/ 	.short	0x0005
        /*0032*/ 	.short	0x0028
        /*0034*/ 	.byte	0x00, 0xf4, 0x21, 0x00


	//----- nvinfo : EIATTR_KPARAM_INFO
	.align		4
.L_17:
        /*0038*/ 	.byte	0x04, 0x17
        /*003a*/ 	.short	(.L_19 - .L_18)
.L_18:
        /*003c*/ 	.word	0x00000000
        /*0040*/ 	.short	0x0004
        /*0042*/ 	.short	0x0020
        /*0044*/ 	.byte	0x00, 0xf4, 0x21, 0x00


	//----- nvinfo : EIATTR_KPARAM_INFO
	.align		4
.L_19:
        /*0048*/ 	.byte	0x04, 0x17
        /*004a*/ 	.short	(.L_21 - .L_20)
.L_20:
        /*004c*/ 	.word	0x00000000
        /*0050*/ 	.short	0x0003
        /*0052*/ 	.short	0x0018
        /*0054*/ 	.byte	0x00, 0xf4, 0x21, 0x00


	//----- nvinfo : EIATTR_KPARAM_INFO
	.align		4
.L_21:
        /*0058*/ 	.byte	0x04, 0x17
        /*005a*/ 	.short	(.L_23 - .L_22)
.L_22:
        /*005c*/ 	.word	0x00000000
        /*0060*/ 	.short	0x0002
        /*0062*/ 	.short	0x0010
        /*0064*/ 	.byte	0x00, 0xf4, 0x21, 0x00


	//----- nvinfo : EIATTR_KPARAM_INFO
	.align		4
.L_23:
        /*0068*/ 	.byte	0x04, 0x17
        /*006a*/ 	.short	(.L_25 - .L_24)
.L_24:
        /*006c*/ 	.word	0x00000000
        /*0070*/ 	.short	0x0001
        /*0072*/ 	.short	0x0008
        /*0074*/ 	.byte	0x00, 0xf4, 0x21, 0x00


	//----- nvinfo : EIATTR_KPARAM_INFO
	.align		4
.L_25:
        /*0078*/ 	.byte	0x04, 0x17
        /*007a*/ 	.short	(.L_27 - .L_26)
.L_26:
        /*007c*/ 	.word	0x00000000
        /*0080*/ 	.short	0x0000
        /*0082*/ 	.short	0x0000
        /*0084*/ 	.byte	0x00, 0xf4, 0x21, 0x00


	//----- nvinfo : EIATTR_SPARSE_MMA_MASK
	.align		4
.L_27:
        /*0088*/ 	.byte	0x03, 0x50
        /*008a*/ 	.short	0x0000


	//----- nvinfo : EIATTR_MAXREG_COUNT
	.align		4
        /*008c*/ 	.byte	0x03, 0x1b
        /*008e*/ 	.short	0x00ff


	//----- nvinfo : EIATTR_EXIT_INSTR_OFFSETS
	.align		4
        /*0090*/ 	.byte	0x04, 0x1c
        /*0092*/ 	.short	(.L_29 - .L_28)


	//   ....[0]....
.L_28:
        /*0094*/ 	.word	0x00000320


	//   ....[1]....
        /*0098*/ 	.word	0x00000340


	//----- nvinfo : EIATTR_REQNTID
	.align		4
.L_29:
        /*009c*/ 	.byte	0x04, 0x10
        /*009e*/ 	.short	(.L_31 - .L_30)
.L_30:
        /*00a0*/ 	.word	0x00000080
        /*00a4*/ 	.word	0x00000001
        /*00a8*/ 	.word	0x00000001


	//----- nvinfo : EIATTR_CBANK_PARAM_SIZE
	.align		4
.L_31:
        /*00ac*/ 	.byte	0x03, 0x19
        /*00ae*/ 	.short	0x003c


	//----- nvinfo : EIATTR_PARAM_CBANK
	.align		4
        /*00b0*/ 	.byte	0x04, 0x0a
        /*00b2*/ 	.short	(.L_33 - .L_32)
	.align		4
.L_32:
        /*00b4*/ 	.word	index@(.nv.constant0.triton_poi_fused__native_batch_norm_legit_no_training_add_56)
        /*00b8*/ 	.short	0x0210
        /*00ba*/ 	.short	0x003c


	//----- nvinfo : EIATTR_SW_WAR
	.align		4
.L_33:
        /*00bc*/ 	.byte	0x04, 0x36
        /*00be*/ 	.short	(.L_35 - .L_34)
.L_34:
        /*00c0*/ 	.word	0x00000008
.L_35:


//--------------------- .nv.callgraph             --------------------------
	.section	.nv.callgraph,"",@"SHT_CUDA_CALLGRAPH"
	.align	4
	.sectionentsize	8
	.align		4
        /*0000*/ 	.word	0x00000000
	.align		4
        /*0004*/ 	.word	0xffffffff
	.align		4
        /*0008*/ 	.word	0x00000000
	.align		4
        /*000c*/ 	.word	0xfffffffe
	.align		4
        /*0010*/ 	.word	0x00000000
	.align		4
        /*0014*/ 	.word	0xfffffffd
	.align		4
        /*0018*/ 	.word	0x00000000
	.align		4
        /*001c*/ 	.word	0xfffffffc


//--------------------- .nv.constant4             --------------------------
	.section	.nv.constant4,"a",@progbits
	.align	8
	.align		8
.nv.constant4:
        /*0000*/ 	.dword	_$_str
	.align		8
        /*0008*/ 	.dword	_$_str_$_2


//--------------------- .text.triton_poi_fused__native_batch_norm_legit_no_training_add_56 --------------------------
	.section	.text.triton_poi_fused__native_batch_norm_legit_no_training_add_56,"ax",@progbits
	.align	128
        .global         triton_poi_fused__native_batch_norm_legit_no_training_add_56
        .type           triton_poi_fused__native_batch_norm_legit_no_training_add_56,@function
        .size           triton_poi_fused__native_batch_norm_legit_no_training_add_56,(.L_x_1 - triton_poi_fused__native_batch_norm_legit_no_training_add_56)
        .other          triton_poi_fused__native_batch_norm_legit_no_training_add_56,@"STO_CUDA_ENTRY STV_DEFAULT"
triton_poi_fused__native_batch_norm_legit_no_training_add_56:
.text.triton_poi_fused__native_batch_norm_legit_no_training_add_56:
[----:B------:R-:W0:Y:S01]  /*0000*/  LDC R1, c[0x0][0x28] ;  /* 0x00000a00ff017b82 */ /* 0x000e220000000800 */
[----:B------:R-:W1:Y:S07]  /*0010*/  S2R R0, SR_TID.X ;  /* 0x0000000000007919 */ /* 0x000e6e0000002100 */
[----:B------:R-:W2:Y:S01]  /*0020*/  LDC.64 R12, c[0x0][0x228] ;  /* 0x00008a00ff0c7b82 */ /* 0x000ea20000000a00 */
[----:B------:R-:W-:Y:S01]  /*0030*/  ULDC.64 UR4, c[0x0][0x208] ;  /* 0x0000820000047ab9 */ /* 0x000fe20000000a00 */
[----:B------:R-:W3:Y:S06]  /*0040*/  S2R R3, SR_CTAID.X ;  /* 0x0000000000037919 */ /* 0x000eec0000002500 */
[----:B------:R-:W4:Y:S08]  /*0050*/  LDC.64 R8, c[0x0][0x218] ;  /* 0x00008600ff087b82 */ /* 0x000f300000000a00 */
[----:B------:R-:W5:Y:S08]  /*0060*/  LDC.64 R10, c[0x0][0x220] ;  /* 0x00008800ff0a7b82 */ /* 0x000f700000000a00 */
[----:B------:R-:W5:Y:S01]  /*0070*/  LDC.64 R14, c[0x0][0x230] ;  /* 0x00008c00ff0e7b82 */ /* 0x000f620000000a00 */
[----:B-1----:R-:W-:-:S07]  /*0080*/  LOP3.LUT R0, R0, 0x7f, RZ, 0xc0, !PT ;  /* 0x0000007f00007812 */ /* 0x002fce00078ec0ff */
[----:B------:R-:W1:Y:S01]  /*0090*/  LDC.64 R16, c[0x0][0x238] ;  /* 0x00008e00ff107b82 */ /* 0x000e620000000a00 */
[----:B---3--:R-:W-:-:S04]  /*00a0*/  LEA R0, R3, R0, 0x7 ;  /* 0x0000000003007211 */ /* 0x008fc800078e38ff */
[C---:B------:R-:W-:Y:S01]  /*00b0*/  ISETP.GE.AND P2, PT, R0.reuse, 0x500, PT ;  /* 0x000005000000780c */ /* 0x040fe20003f46270 */
[----:B------:R-:W-:Y:S02]  /*00c0*/  IMAD.HI R2, R0, 0x66666667, RZ ;  /* 0x6666666700027827 */ /* 0x000fe400078e02ff */
[----:B------:R-:W3:Y:S03]  /*00d0*/  LDC.64 R4, c[0x0][0x210] ;  /* 0x00008400ff047b82 */ /* 0x000ee60000000a00 */
[----:B------:R-:W-:-:S04]  /*00e0*/  SHF.R.U32.HI R3, RZ, 0x1f, R2 ;  /* 0x0000001fff037819 */ /* 0x000fc80000011602 */
[----:B------:R-:W-:-:S05]  /*00f0*/  LEA.HI.SX32 R3, R2, R3, 0x1b ;  /* 0x0000000302037211 */ /* 0x000fca00078fdaff */
[----:B------:R-:W-:Y:S01]  /*0100*/  IMAD R19, R3, -0x50, R0 ;  /* 0xffffffb003137824 */ /* 0x000fe200078e0200 */
[----:B------:R-:W-:-:S03]  /*0110*/  CS2R R2, SRZ ;  /* 0x0000000000027805 */ /* 0x000fc6000001ff00 */
[----:B--2---:R-:W-:-:S05]  /*0120*/  IMAD.WIDE R12, R19, 0x4, R12 ;  /* 0x00000004130c7825 */ /* 0x004fca00078e020c */
[----:B------:R2:W3:Y:S01]  /*0130*/  @!P2 LDG.E.EL R2, desc[UR4][R12.64] ;  /* 0x000000040c02a981 */ /* 0x0004e2000c2e1900 */
[----:B------:R-:W-:Y:S01]  /*0140*/  CS2R R6, SRZ ;  /* 0x0000000000067805 */ /* 0x000fe2000001ff00 */
[----:B----4-:R-:W-:Y:S01]  /*0150*/  IMAD.WIDE R8, R0, 0x4, R8 ;  /* 0x0000000400087825 */ /* 0x010fe200078e0208 */
[----:B------:R-:W-:-:S03]  /*0160*/  HFMA2.MMA R18, -RZ, RZ, 0, 0 ;  /* 0x00000000ff127435 */ /* 0x000fc600000001ff */
[C---:B-----5:R-:W-:Y:S01]  /*0170*/  IMAD.WIDE R10, R19.reuse, 0x4, R10 ;  /* 0x00000004130a7825 */ /* 0x060fe200078e020a */
[----:B------:R4:W5:Y:S04]  /*0180*/  @!P2 LDG.E R6, desc[UR4][R8.64] ;  /* 0x000000040806a981 */ /* 0x000968000c1e1900 */
[----:B------:R3:W5:Y:S01]  /*0190*/  @!P2 LDG.E.EL R3, desc[UR4][R10.64] ;  /* 0x000000040a03a981 */ /* 0x000762000c2e1900 */
[----:B0-2---:R-:W-:-:S04]  /*01a0*/  IMAD.WIDE R12, R19, 0x4, R14 ;  /* 0x00000004130c7825 */ /* 0x005fc800078e020e */
[----:B-1----:R-:W-:Y:S01]  /*01b0*/  IMAD.WIDE R14, R19, 0x4, R16 ;  /* 0x00000004130e7825 */ /* 0x002fe200078e0210 */
[----:B------:R-:W-:Y:S01]  /*01c0*/  MOV R16, RZ ;  /* 0x000000ff00107202 */ /* 0x000fe20000000f00 */
[----:B------:R-:W2:Y:S01]  /*01d0*/  @!P2 LDG.E.EL R7, desc[UR4][R12.64] ;  /* 0x000000040c07a981 */ /* 0x000ea2000c2e1900 */
[----:B----4-:R-:W0:Y:S01]  /*01e0*/  LDC.64 R8, c[0x0][0x240] ;  /* 0x00009000ff087b82 */ /* 0x010e220000000a00 */
[----:B---3--:R-:W-:Y:S02]  /*01f0*/  IMAD.WIDE R4, R0, 0x4, R4 ;  /* 0x0000000400047825 */ /* 0x008fe400078e0204 */
[----:B------:R-:W2:Y:S04]  /*0200*/  @!P2 LDG.E.EL R18, desc[UR4][R14.64] ;  /* 0x000000040e12a981 */ /* 0x000ea8000c2e1900 */
[----:B------:R-:W3:Y:S01]  /*0210*/  @!P2 LDG.E R16, desc[UR4][R4.64] ;  /* 0x000000040410a981 */ /* 0x000ee2000c1e1900 */
[----:B------:R-:W-:Y:S01]  /*0220*/  HFMA2.MMA R11, -RZ, RZ, 1.625, 0 ;  /* 0x3e800000ff0b7435 */ /* 0x000fe200000001ff */
[----:B------:R-:W-:-:S04]  /*0230*/  FADD R2, R2, 9.9999997473787516356e-06 ;  /* 0x3727c5ac02027421 */ /* 0x000fc80000000000 */
[----:B------:R-:W1:Y:S01]  /*0240*/  MUFU.SQRT R10, R2 ;  /* 0x00000002000a7308 */ /* 0x000e620000002000 */
[----:B-----5:R-:W-:Y:S01]  /*0250*/  FADD R3, -R3, R6 ;  /* 0x0000000603037221 */ /* 0x020fe20000000100 */
[C---:B-1----:R-:W-:Y:S02]  /*0260*/  FSETP.GT.AND P0, PT, R10.reuse, 8.50705917302346158658e+37, PT ;  /* 0x7e8000000a00780b */ /* 0x042fe40003f04000 */
[----:B------:R-:W-:Y:S02]  /*0270*/  FSETP.GEU.AND P1, PT, R10, 1.175494350822287508e-38, PT ;  /* 0x008000000a00780b */ /* 0x000fe40003f2e000 */
[----:B------:R-:W-:-:S09]  /*0280*/  FSEL R11, R11, 1, P0 ;  /* 0x3f8000000b0b7808 */ /* 0x000fd20000000000 */
[----:B------:R-:W-:Y:S02]  /*0290*/  @P0 FMUL R10, R10, 0.25 ;  /* 0x3e8000000a0a0820 */ /* 0x000fe40000400000 */
[----:B------:R-:W-:Y:S02]  /*02a0*/  @!P1 FMUL R11, R11, 16777216 ;  /* 0x4b8000000b0b9820 */ /* 0x000fe40000400000 */
[----:B------:R-:W-:-:S06]  /*02b0*/  @!P1 FMUL R10, R10, 16777216 ;  /* 0x4b8000000a0a9820 */ /* 0x000fcc0000400000 */
[----:B------:R-:W1:Y:S02]  /*02c0*/  MUFU.RCP R10, R10 ;  /* 0x0000000a000a7308 */ /* 0x000e640000001000 */
[----:B-1----:R-:W-:-:S04]  /*02d0*/  FMUL R2, R10, R11 ;  /* 0x0000000b0a027220 */ /* 0x002fc80000400000 */
[----:B------:R-:W-:-:S04]  /*02e0*/  FMUL R3, R3, R2 ;  /* 0x0000000203037220 */ /* 0x000fc80000400000 */
[----:B--2---:R-:W-:Y:S01]  /*02f0*/  FFMA R7, R3, R7, R18 ;  /* 0x0000000703077223 */ /* 0x004fe20000000012 */
[----:B0-----:R-:W-:-:S04]  /*0300*/  IMAD.WIDE R2, R0, 0x4, R8 ;  /* 0x0000000400027825 */ /* 0x001fc800078e0208 */
[----:B---3--:R-:W-:Y:S01]  /*0310*/  FADD R7, R7, R16 ;  /* 0x0000001007077221 */ /* 0x008fe20000000000 */
[----:B------:R-:W-:Y:S06]  /*0320*/  @P2 EXIT ;  /* 0x000000000000294d */ /* 0x000fec0003800000 */
[----:B------:R-:W-:Y:S01]  /*0330*/  STG.E desc[UR4][R2.64], R7 ;  /* 0x0000000702007986 */ /* 0x000fe2000c101904 */
[----:B------:R-:W-:Y:S05]  /*0340*/  EXIT ;  /* 0x000000000000794d */ /* 0x000fea0003800000 */
.L_x_0:
[----:B------:R-:W-:-:S00]  /*0350*/  BRA `(.L_x_0) ;  /* 0xfffffffc00fc7947 */ /* 0x000fc0000383ffff */
[----:B------:R-:W-:-:S00]  /*0360*/  NOP ;  /* 0x0000000000007918 */ /* 0x000fc00000000000 */
        /* <DEDUP_REMOVED lines=9> */
.L_x_1:


//--------------------- .nv.global.init           --------------------------
	.section	.nv.global.init,"aw",@progbits
.nv.global.init:
	.type		_$_str,@object
	.size		_$_str,(_$_str_$_2 - _$_str)
_$_str:
        /*0000*/ 	.byte	0x5f, 0x5f, 0x43, 0x55, 0x44, 0x41, 0x5f, 0x46, 0x54, 0x5a, 0x00
	.type		_$_str_$_2,@object
	.size		_$_str_$_2,(.L_1 - _$_str_$_2)
_$_str_$_2:
        /*000b*/ 	.byte	0x5f, 0x5f, 0x43, 0x55, 0x44, 0x41, 0x5f, 0x50, 0x52, 0x45, 0x43, 0x5f, 0x53, 0x51, 0x52, 0x54
        /*001b*/ 	.byte	0x00
.L_1:


//--------------------- .nv.constant0.triton_poi_fused__native_batch_norm_legit_no_training_add_56 --------------------------
	.section	.nv.constant0.triton_poi_fused__native_batch_norm_legit_no_training_add_56,"a",@progbits
	.sectionflags	@""
	.align	4
.nv.constant0.triton_poi_fused__native_batch_norm_legit_no_training_add_56:
	.zero		588
